//
// Generated by NVIDIA NVVM Compiler
//
// Compiler Build ID: CL-36424714
// Cuda compilation tools, release 13.0, V13.0.88
// Based on NVVM 20.0.0
//

.version 9.0
.target sm_100
.address_size 64

	// .globl	_Z10cache_testPii

.visible .entry _Z10cache_testPii(
	.param .u64 .ptr .align 1 _Z10cache_testPii_param_0,
	.param .u32 _Z10cache_testPii_param_1
)
{
	.reg .b32 	%r<8>;
	.reg .b64 	%rd<11>;

	ld.param.u64 	%rd1, [_Z10cache_testPii_param_0];
	ld.param.u32 	%r1, [_Z10cache_testPii_param_1];
	mov.u32 	%r2, %tid.x;
	mov.u32 	%r3, %ctaid.x;
	mov.u32 	%r4, %ntid.x;
	mad.lo.s32 	%r5, %r3, %r4, %r2;
	mul.wide.s32 	%rd2, %r1, %r5;
	cvta.to.global.u64 	%rd3, %rd1;
	shr.s64 	%rd4, %rd2, 63;
	shr.u64 	%rd5, %rd4, 34;
	add.s64 	%rd6, %rd2, %rd5;
	and.b64  	%rd7, %rd6, 4611686017353646080;
	sub.s64 	%rd8, %rd2, %rd7;
	shl.b64 	%rd9, %rd8, 2;
	add.s64 	%rd10, %rd3, %rd9;
	ld.global.u32 	%r6, [%rd10];
	add.s32 	%r7, %r6, 1;
	st.global.u32 	[%rd10], %r7;
	ret;

}


// ===== COMPILED SASS (sm_100) =====

	.target	sm_100

	.elftype	@"ET_EXEC"


//--------------------- .note.nv.tkinfo           --------------------------
	.section	.note.nv.tkinfo,"",@"SHT_NOTE"
	.sectionflags	@"SHF_NOTE_NV_TKINFO"
	.tkinfo
        /*0018*/ 	.word	0x00000002
        /*0030*/ 	.string	""
        /*0030*/ 	.string	"ptxas"
        /*0030*/ 	.string	"Cuda compilation tools, release 13.0, V13.0.88"
        /*0030*/ 	.string	"Build cuda_13.0.r13.0/compiler.36424714_0"
        /*0030*/ 	.string	"-arch sm_100 -m 64 "



//--------------------- .note.nv.cuinfo           --------------------------
	.section	.note.nv.cuinfo,"",@"SHT_NOTE"
	.sectionflags	@"SHF_NOTE_NV_CUINFO"
        /*0018*/ 	.short	0x0002
        /*001a*/ 	.short	0x0064
        /*001c*/ 	.short	0x0082
	.zero		2


//--------------------- .nv.info                  --------------------------
	.section	.nv.info,"",@"SHT_CUDA_INFO"
	.align	4


	//----- nvinfo : EIATTR_REGCOUNT
	.align		4
        /*0000*/ 	.byte	0x04, 0x2f
        /*0002*/ 	.short	(.L_1 - .L_0)
	.align		4
.L_0:
        /*0004*/ 	.word	index@(_Z10cache_testPii)
        /*0008*/ 	.word	0x00000008


	//----- nvinfo : EIATTR_FRAME_SIZE
	.align		4
.L_1:
        /*000c*/ 	.byte	0x04, 0x11
        /*000e*/ 	.short	(.L_3 - .L_2)
	.align		4
.L_2:
        /*0010*/ 	.word	index@(_Z10cache_testPii)
        /*0014*/ 	.word	0x00000000


	//----- nvinfo : EIATTR_MIN_STACK_SIZE
	.align		4
.L_3:
        /*0018*/ 	.byte	0x04, 0x12
        /*001a*/ 	.short	(.L_5 - .L_4)
	.align		4
.L_4:
        /*001c*/ 	.word	index@(_Z10cache_testPii)
        /*0020*/ 	.word	0x00000000
.L_5:


//--------------------- .nv.compat                --------------------------
	.section	.nv.compat,"",@"SHT_CUDA_COMPAT_INFO"
	.align	4
        /*0000*/ 	.byte	0x02, 0x09, 0x00, 0x00, 0x02, 0x02, 0x01, 0x00, 0x02, 0x05, 0x05, 0x00, 0x03, 0x07, 0x01, 0x01
        /*0010*/ 	.byte	0x02, 0x03, 0x00, 0x00, 0x02, 0x06, 0x01, 0x00, 0x04, 0x0b, 0x08, 0x00, 0x09, 0x00, 0x00, 0x00
        /*0020*/ 	.byte	0x00, 0x00, 0x00, 0x00


//--------------------- .nv.info._Z10cache_testPii --------------------------
	.section	.nv.info._Z10cache_testPii,"",@"SHT_CUDA_INFO"
	.sectionflags	@""
	.align	4


	//----- nvinfo : EIATTR_CUDA_API_VERSION
	.align		4
        /*0000*/ 	.byte	0x04, 0x37
        /*0002*/ 	.short	(.L_7 - .L_6)
.L_6:
        /*0004*/ 	.word	0x00000082


	//----- nvinfo : EIATTR_KPARAM_INFO
	.align		4
.L_7:
        /*0008*/ 	.byte	0x04, 0x17
        /*000a*/ 	.short	(.L_9 - .L_8)
.L_8:
        /*000c*/ 	.word	0x00000000
        /*0010*/ 	.short	0x0001
        /*0012*/ 	.short	0x0008
        /*0014*/ 	.byte	0x00, 0xf0, 0x11, 0x00


	//----- nvinfo : EIATTR_KPARAM_INFO
	.align		4
.L_9:
        /*0018*/ 	.byte	0x04, 0x17
        /*001a*/ 	.short	(.L_11 - .L_10)
.L_10:
        /*001c*/ 	.word	0x00000000
        /*0020*/ 	.short	0x0000
        /*0022*/ 	.short	0x0000
        /*0024*/ 	.byte	0x00, 0xf5, 0x21, 0x00


	//----- nvinfo : EIATTR_SPARSE_MMA_MASK
	.align		4
.L_11:
        /*0028*/ 	.byte	0x03, 0x50
        /*002a*/ 	.short	0x0000


	//----- nvinfo : EIATTR_MAXREG_COUNT
	.align		4
        /*002c*/ 	.byte	0x03, 0x1b
        /*002e*/ 	.short	0x00ff


	//----- nvinfo : EIATTR_MERCURY_ISA_VERSION
	.align		4
        /*0030*/ 	.byte	0x03, 0x5f
        /*0032*/ 	.short	0x0101


	//----- nvinfo : EIATTR_VRC_CTA_INIT_COUNT
	.align		4
        /*0034*/ 	.byte	0x02, 0x4a
	.zero		1
	.zero		1


	//----- nvinfo : EIATTR_EXIT_INSTR_OFFSETS
	.align		4
        /*0038*/ 	.byte	0x04, 0x1c
        /*003a*/ 	.short	(.L_13 - .L_12)


	//   ....[0]....
.L_12:
        /*003c*/ 	.word	0x00000150


	//----- nvinfo : EIATTR_CBANK_PARAM_SIZE
	.align		4
.L_13:
        /*0040*/ 	.byte	0x03, 0x19
        /*0042*/ 	.short	0x000c


	//----- nvinfo : EIATTR_PARAM_CBANK
	.align		4
        /*0044*/ 	.byte	0x04, 0x0a
        /*0046*/ 	.short	(.L_15 - .L_14)
	.align		4
.L_14:
        /*0048*/ 	.word	index@(.nv.constant0._Z10cache_testPii)
        /*004c*/ 	.short	0x0380
        /*004e*/ 	.short	0x000c


	//----- nvinfo : EIATTR_SW_WAR
	.align		4
.L_15:
        /*0050*/ 	.byte	0x04, 0x36
        /*0052*/ 	.short	(.L_17 - .L_16)
.L_16:
        /*0054*/ 	.word	0x00000008
.L_17:


//--------------------- .nv.callgraph             --------------------------
	.section	.nv.callgraph,"",@"SHT_CUDA_CALLGRAPH"
	.align	4
	.sectionentsize	8
	.align		4
        /*0000*/ 	.word	0x00000000
	.align		4
        /*0004*/ 	.word	0xffffffff
	.align		4
        /*0008*/ 	.word	0x00000000
	.align		4
        /*000c*/ 	.word	0xfffffffe
	.align		4
        /*0010*/ 	.word	0x00000000
	.align		4
        /*0014*/ 	.word	0xfffffffd
	.align		4
        /*0018*/ 	.word	0x00000000
	.align		4
        /*001c*/ 	.word	0xfffffffc


//--------------------- .text._Z10cache_testPii   --------------------------
	.section	.text._Z10cache_testPii,"ax",@progbits
	.align	128
        .global         _Z10cache_testPii
        .type           _Z10cache_testPii,@function
        .size           _Z10cache_testPii,(.L_x_1 - _Z10cache_testPii)
        .other          _Z10cache_testPii,@"STO_CUDA_ENTRY STV_DEFAULT"
_Z10cache_testPii:
.text._Z10cache_testPii:
[----:B------:R-:W-:Y:S01]  /*0000*/  LDC R1, c[0x0][0x37c] ;  /* 0x0000df00ff017b82 */ /* 0x000fe20000000800 */
[----:B------:R-:W0:Y:S07]  /*0010*/  S2R R2, SR_TID.X ;  /* 0x0000000000027919 */ /* 0x000e2e0000002100 */
[----:B------:R-:W0:Y:S01]  /*0020*/  S2UR UR4, SR_CTAID.X ;  /* 0x00000000000479c3 */ /* 0x000e220000002500 */
[----:B------:R-:W1:Y:S01]  /*0030*/  LDCU UR5, c[0x0][0x388] ;  /* 0x00007100ff0577ac */ /* 0x000e620008000800 */
[----:B------:R-:W2:Y:S06]  /*0040*/  LDCU.64 UR6, c[0x0][0x380] ;  /* 0x00007000ff0677ac */ /* 0x000eac0008000a00 */
[----:B------:R-:W0:Y:S02]  /*0050*/  LDC R3, c[0x0][0x360] ;  /* 0x0000d800ff037b82 */ /* 0x000e240000000800 */
[----:B0-----:R-:W-:-:S04]  /*0060*/  IMAD R2, R3, UR4, R2 ;  /* 0x0000000403027c24 */ /* 0x001fc8000f8e0202 */
[----:B-1----:R-:W-:Y:S01]  /*0070*/  IMAD.WIDE R2, R2, UR5, RZ ;  /* 0x0000000502027c25 */ /* 0x002fe2000f8e02ff */
[----:B------:R-:W0:Y:S04]  /*0080*/  LDCU.64 UR4, c[0x0][0x358] ;  /* 0x00006b00ff0477ac */ /* 0x000e280008000a00 */
[----:B------:R-:W-:-:S04]  /*0090*/  SHF.R.S32.HI R5, RZ, 0x1f, R3 ;  /* 0x0000001fff057819 */ /* 0x000fc80000011403 */
[----:B------:R-:W-:-:S04]  /*00a0*/  LEA.HI R5, P0, R5, R2, RZ, 0x1e ;  /* 0x0000000205057211 */ /* 0x000fc8000781f0ff */
[----:B------:R-:W-:Y:S01]  /*00b0*/  LOP3.LUT R5, R5, 0xc0000000, RZ, 0xc0, !PT ;  /* 0xc000000005057812 */ /* 0x000fe200078ec0ff */
[----:B------:R-:W-:-:S03]  /*00c0*/  IMAD.X R4, RZ, RZ, R3, P0 ;  /* 0x000000ffff047224 */ /* 0x000fc600000e0603 */
[----:B------:R-:W-:Y:S02]  /*00d0*/  IADD3 R0, P0, PT, R2, -R5, RZ ;  /* 0x8000000502007210 */ /* 0x000fe40007f1e0ff */
[----:B------:R-:W-:-:S05]  /*00e0*/  LOP3.LUT R2, R4, 0x3fffffff, RZ, 0xc0, !PT ;  /* 0x3fffffff04027812 */ /* 0x000fca00078ec0ff */
[----:B------:R-:W-:Y:S01]  /*00f0*/  IMAD.X R3, R3, 0x1, ~R2, P0 ;  /* 0x0000000103037824 */ /* 0x000fe200000e0e02 */
[----:B--2---:R-:W-:-:S04]  /*0100*/  LEA R2, P0, R0, UR6, 0x2 ;  /* 0x0000000600027c11 */ /* 0x004fc8000f8010ff */
[----:B------:R-:W-:-:S05]  /*0110*/  LEA.HI.X R3, R0, UR7, R3, 0x2, P0 ;  /* 0x0000000700037c11 */ /* 0x000fca00080f1403 */
[----:B0-----:R-:W2:Y:S02]  /*0120*/  LDG.E R0, desc[UR4][R2.64] ;  /* 0x0000000402007981 */ /* 0x001ea4000c1e1900 */
[----:B--2---:R-:W-:-:S05]  /*0130*/  VIADD R5, R0, 0x1 ;  /* 0x0000000100057836 */ /* 0x004fca0000000000 */
[----:B------:R-:W-:Y:S01]  /*0140*/  STG.E desc[UR4][R2.64], R5 ;  /* 0x0000000502007986 */ /* 0x000fe2000c101904 */
[----:B------:R-:W-:Y:S05]  /*0150*/  EXIT ;  /* 0x000000000000794d */ /* 0x000fea0003800000 */
.L_x_0:
[----:B------:R-:W-:-:S00]  /*0160*/  BRA `(.L_x_0) ;  /* 0xfffffffc00fc7947 */ /* 0x000fc0000383ffff */
[----:B------:R-:W-:-:S00]  /*0170*/  NOP ;  /* 0x0000000000007918 */ /* 0x000fc00000000000 */
        /* <DEDUP_REMOVED lines=8> */
.L_x_1:


//--------------------- .nv.shared.reserved.0     --------------------------
	.section	.nv.shared.reserved.0,"aw",@nobits
	.weak		__nv_reservedSMEM_offset_0_alias
	.size		__nv_reservedSMEM_offset_0_alias, 0, 64
	.other		__nv_reservedSMEM_offset_0_alias,@"STO_CUDA_RESERVED_SHARED STV_DEFAULT"
__nv_reservedSMEM_offset_0_alias:
	.zero		0
	.zero		64


//--------------------- .nv.constant0._Z10cache_testPii --------------------------
	.section	.nv.constant0._Z10cache_testPii,"a",@progbits
	.sectionflags	@""
	.align	4
.nv.constant0._Z10cache_testPii:
	.zero		908


//--------------------- SYMBOLS --------------------------

	.type		.nv.reservedSmem.offset0,@object
	.size		.nv.reservedSmem.offset0,0x4
